//
// Generated by NVIDIA NVVM Compiler
//
// Compiler Build ID: CL-36424714
// Cuda compilation tools, release 13.0, V13.0.88
// Based on NVVM 20.0.0
//

.version 9.0
.target sm_100
.address_size 64

	// .globl	_Z3colPjjS_jjPy

.visible .entry _Z3colPjjS_jjPy(
	.param .u64 .ptr .align 1 _Z3colPjjS_jjPy_param_0,
	.param .u32 _Z3colPjjS_jjPy_param_1,
	.param .u64 .ptr .align 1 _Z3colPjjS_jjPy_param_2,
	.param .u32 _Z3colPjjS_jjPy_param_3,
	.param .u32 _Z3colPjjS_jjPy_param_4,
	.param .u64 .ptr .align 1 _Z3colPjjS_jjPy_param_5
)
{
	.reg .pred 	%p<17>;
	.reg .b32 	%r<105>;
	.reg .b64 	%rd<53>;

	ld.param.u64 	%rd29, [_Z3colPjjS_jjPy_param_0];
	ld.param.u32 	%r20, [_Z3colPjjS_jjPy_param_1];
	ld.param.u64 	%rd30, [_Z3colPjjS_jjPy_param_2];
	ld.param.u32 	%r21, [_Z3colPjjS_jjPy_param_3];
	ld.param.u32 	%r22, [_Z3colPjjS_jjPy_param_4];
	ld.param.u64 	%rd31, [_Z3colPjjS_jjPy_param_5];
	cvta.to.global.u64 	%rd1, %rd30;
	cvta.to.global.u64 	%rd2, %rd29;
	cvta.to.global.u64 	%rd32, %rd31;
	mov.u32 	%r23, %ctaid.x;
	mov.u32 	%r24, %ntid.x;
	mov.u32 	%r25, %tid.x;
	mad.lo.s32 	%r26, %r23, %r24, %r25;
	cvt.u64.u32 	%rd3, %r22;
	mul.wide.u32 	%rd33, %r22, %r26;
	add.s64 	%rd4, %rd33, %rd3;
	atom.global.add.u64 	%rd34, [%rd32], 1;
	mul.wide.u32 	%rd45, %r26, %r22;
	setp.ge.u64 	%p1, %rd45, %rd4;
	@%p1 bra 	$L__BB0_23;
	setp.ne.s32 	%p2, %r21, 0;
	@%p2 bra 	$L__BB0_8;
	and.b64  	%rd44, %rd3, 3;
	setp.eq.s64 	%p13, %rd44, 0;
	@%p13 bra 	$L__BB0_5;
	add.s64 	%rd45, %rd45, %rd44;
$L__BB0_4:
	.pragma "nounroll";
	atom.global.add.u32 	%r91, [%rd2], 1;
	add.s64 	%rd44, %rd44, -1;
	setp.ne.s64 	%p14, %rd44, 0;
	@%p14 bra 	$L__BB0_4;
$L__BB0_5:
	add.s32 	%r92, %r22, -1;
	setp.lt.u32 	%p15, %r92, 3;
	@%p15 bra 	$L__BB0_23;
	sub.s64 	%rd46, %rd4, %rd45;
$L__BB0_7:
	atom.global.add.u32 	%r93, [%rd2], 1;
	atom.global.add.u32 	%r94, [%rd2], 1;
	atom.global.add.u32 	%r95, [%rd2], 1;
	atom.global.add.u32 	%r96, [%rd2], 1;
	add.s64 	%rd46, %rd46, -4;
	setp.eq.s64 	%p16, %rd46, 0;
	@%p16 bra 	$L__BB0_23;
	bra.uni 	$L__BB0_7;
$L__BB0_8:
	cvt.u64.u32 	%rd35, %r21;
	and.b32  	%r27, %r21, 15;
	and.b32  	%r1, %r21, 7;
	and.b64  	%rd14, %rd35, 15;
	and.b64  	%rd15, %rd35, 4294967280;
	add.s32 	%r2, %r27, -1;
	and.b32  	%r3, %r21, 3;
	add.s32 	%r4, %r1, -1;
	add.s64 	%rd16, %rd1, 32;
$L__BB0_9:
	setp.lt.u32 	%p3, %r21, 16;
	cvt.u32.u64 	%r5, %rd45;
	mov.b32 	%r104, 0;
	mov.b64 	%rd51, 0;
	@%p3 bra 	$L__BB0_12;
	mov.b32 	%r104, 0;
	mov.u64 	%rd48, %rd16;
	mov.u64 	%rd49, %rd15;
$L__BB0_11:
	.pragma "nounroll";
	ld.global.u32 	%r31, [%rd48+-32];
	mad.lo.s32 	%r32, %r31, %r5, %r104;
	ld.global.u32 	%r33, [%rd48+-28];
	mad.lo.s32 	%r34, %r33, %r5, %r32;
	ld.global.u32 	%r35, [%rd48+-24];
	mad.lo.s32 	%r36, %r35, %r5, %r34;
	ld.global.u32 	%r37, [%rd48+-20];
	mad.lo.s32 	%r38, %r37, %r5, %r36;
	ld.global.u32 	%r39, [%rd48+-16];
	mad.lo.s32 	%r40, %r39, %r5, %r38;
	ld.global.u32 	%r41, [%rd48+-12];
	mad.lo.s32 	%r42, %r41, %r5, %r40;
	ld.global.u32 	%r43, [%rd48+-8];
	mad.lo.s32 	%r44, %r43, %r5, %r42;
	ld.global.u32 	%r45, [%rd48+-4];
	mad.lo.s32 	%r46, %r45, %r5, %r44;
	ld.global.u32 	%r47, [%rd48];
	mad.lo.s32 	%r48, %r47, %r5, %r46;
	ld.global.u32 	%r49, [%rd48+4];
	mad.lo.s32 	%r50, %r49, %r5, %r48;
	ld.global.u32 	%r51, [%rd48+8];
	mad.lo.s32 	%r52, %r51, %r5, %r50;
	ld.global.u32 	%r53, [%rd48+12];
	mad.lo.s32 	%r54, %r53, %r5, %r52;
	ld.global.u32 	%r55, [%rd48+16];
	mad.lo.s32 	%r56, %r55, %r5, %r54;
	ld.global.u32 	%r57, [%rd48+20];
	mad.lo.s32 	%r58, %r57, %r5, %r56;
	ld.global.u32 	%r59, [%rd48+24];
	mad.lo.s32 	%r60, %r59, %r5, %r58;
	ld.global.u32 	%r61, [%rd48+28];
	mad.lo.s32 	%r104, %r61, %r5, %r60;
	add.s64 	%rd49, %rd49, -16;
	add.s64 	%rd48, %rd48, 64;
	setp.ne.s64 	%p4, %rd49, 0;
	mov.u64 	%rd51, %rd15;
	@%p4 bra 	$L__BB0_11;
$L__BB0_12:
	setp.eq.s64 	%p5, %rd14, 0;
	@%p5 bra 	$L__BB0_22;
	setp.lt.u32 	%p6, %r2, 7;
	@%p6 bra 	$L__BB0_15;
	shl.b64 	%rd37, %rd51, 2;
	add.s64 	%rd38, %rd1, %rd37;
	ld.global.u32 	%r63, [%rd38];
	mad.lo.s32 	%r64, %r63, %r5, %r104;
	ld.global.u32 	%r65, [%rd38+4];
	mad.lo.s32 	%r66, %r65, %r5, %r64;
	ld.global.u32 	%r67, [%rd38+8];
	mad.lo.s32 	%r68, %r67, %r5, %r66;
	ld.global.u32 	%r69, [%rd38+12];
	mad.lo.s32 	%r70, %r69, %r5, %r68;
	ld.global.u32 	%r71, [%rd38+16];
	mad.lo.s32 	%r72, %r71, %r5, %r70;
	ld.global.u32 	%r73, [%rd38+20];
	mad.lo.s32 	%r74, %r73, %r5, %r72;
	ld.global.u32 	%r75, [%rd38+24];
	mad.lo.s32 	%r76, %r75, %r5, %r74;
	ld.global.u32 	%r77, [%rd38+28];
	mad.lo.s32 	%r104, %r77, %r5, %r76;
	add.s64 	%rd51, %rd51, 8;
$L__BB0_15:
	setp.eq.s32 	%p7, %r1, 0;
	@%p7 bra 	$L__BB0_22;
	setp.lt.u32 	%p8, %r4, 3;
	@%p8 bra 	$L__BB0_18;
	shl.b64 	%rd39, %rd51, 2;
	add.s64 	%rd40, %rd1, %rd39;
	ld.global.u32 	%r79, [%rd40];
	mad.lo.s32 	%r80, %r79, %r5, %r104;
	ld.global.u32 	%r81, [%rd40+4];
	mad.lo.s32 	%r82, %r81, %r5, %r80;
	ld.global.u32 	%r83, [%rd40+8];
	mad.lo.s32 	%r84, %r83, %r5, %r82;
	ld.global.u32 	%r85, [%rd40+12];
	mad.lo.s32 	%r104, %r85, %r5, %r84;
	add.s64 	%rd51, %rd51, 4;
$L__BB0_18:
	setp.eq.s32 	%p9, %r3, 0;
	@%p9 bra 	$L__BB0_22;
	setp.eq.s32 	%p10, %r3, 1;
	shl.b64 	%rd41, %rd51, 2;
	add.s64 	%rd27, %rd1, %rd41;
	ld.global.u32 	%r86, [%rd27];
	mad.lo.s32 	%r104, %r86, %r5, %r104;
	@%p10 bra 	$L__BB0_22;
	setp.eq.s32 	%p11, %r3, 2;
	ld.global.u32 	%r87, [%rd27+4];
	mad.lo.s32 	%r104, %r87, %r5, %r104;
	@%p11 bra 	$L__BB0_22;
	ld.global.u32 	%r88, [%rd27+8];
	mad.lo.s32 	%r104, %r88, %r5, %r104;
$L__BB0_22:
	rem.u32 	%r89, %r104, %r20;
	mul.wide.u32 	%rd42, %r89, 4;
	add.s64 	%rd43, %rd2, %rd42;
	atom.global.add.u32 	%r90, [%rd43], 1;
	add.s64 	%rd45, %rd45, 1;
	setp.ne.s64 	%p12, %rd45, %rd4;
	@%p12 bra 	$L__BB0_9;
$L__BB0_23:
	ret;

}


// ===== COMPILED SASS (sm_100) =====

	.target	sm_100

	.elftype	@"ET_EXEC"


//--------------------- .note.nv.tkinfo           --------------------------
	.section	.note.nv.tkinfo,"",@"SHT_NOTE"
	.sectionflags	@"SHF_NOTE_NV_TKINFO"
	.tkinfo
        /*0018*/ 	.word	0x00000002
        /*0030*/ 	.string	""
        /*0030*/ 	.string	"ptxas"
        /*0030*/ 	.string	"Cuda compilation tools, release 13.0, V13.0.88"
        /*0030*/ 	.string	"Build cuda_13.0.r13.0/compiler.36424714_0"
        /*0030*/ 	.string	"-arch sm_100 -m 64 "



//--------------------- .note.nv.cuinfo           --------------------------
	.section	.note.nv.cuinfo,"",@"SHT_NOTE"
	.sectionflags	@"SHF_NOTE_NV_CUINFO"
        /*0018*/ 	.short	0x0002
        /*001a*/ 	.short	0x0064
        /*001c*/ 	.short	0x0082
	.zero		2


//--------------------- .nv.info                  --------------------------
	.section	.nv.info,"",@"SHT_CUDA_INFO"
	.align	4


	//----- nvinfo : EIATTR_REGCOUNT
	.align		4
        /*0000*/ 	.byte	0x04, 0x2f
        /*0002*/ 	.short	(.L_1 - .L_0)
	.align		4
.L_0:
        /*0004*/ 	.word	index@(_Z3colPjjS_jjPy)
        /*0008*/ 	.word	0x0000001f


	//----- nvinfo : EIATTR_FRAME_SIZE
	.align		4
.L_1:
        /*000c*/ 	.byte	0x04, 0x11
        /*000e*/ 	.short	(.L_3 - .L_2)
	.align		4
.L_2:
        /*0010*/ 	.word	index@(_Z3colPjjS_jjPy)
        /*0014*/ 	.word	0x00000000


	//----- nvinfo : EIATTR_MIN_STACK_SIZE
	.align		4
.L_3:
        /*0018*/ 	.byte	0x04, 0x12
        /*001a*/ 	.short	(.L_5 - .L_4)
	.align		4
.L_4:
        /*001c*/ 	.word	index@(_Z3colPjjS_jjPy)
        /*0020*/ 	.word	0x00000000
.L_5:


//--------------------- .nv.compat                --------------------------
	.section	.nv.compat,"",@"SHT_CUDA_COMPAT_INFO"
	.align	4
        /*0000*/ 	.byte	0x02, 0x09, 0x00, 0x00, 0x02, 0x02, 0x01, 0x00, 0x02, 0x05, 0x05, 0x00, 0x03, 0x07, 0x01, 0x01
        /*0010*/ 	.byte	0x02, 0x03, 0x00, 0x00, 0x02, 0x06, 0x01, 0x00, 0x04, 0x0b, 0x08, 0x00, 0x09, 0x00, 0x00, 0x00
        /*0020*/ 	.byte	0x00, 0x00, 0x00, 0x00


//--------------------- .nv.info._Z3colPjjS_jjPy  --------------------------
	.section	.nv.info._Z3colPjjS_jjPy,"",@"SHT_CUDA_INFO"
	.sectionflags	@""
	.align	4


	//----- nvinfo : EIATTR_CUDA_API_VERSION
	.align		4
        /*0000*/ 	.byte	0x04, 0x37
        /*0002*/ 	.short	(.L_7 - .L_6)
.L_6:
        /*0004*/ 	.word	0x00000082


	//----- nvinfo : EIATTR_KPARAM_INFO
	.align		4
.L_7:
        /*0008*/ 	.byte	0x04, 0x17
        /*000a*/ 	.short	(.L_9 - .L_8)
.L_8:
        /*000c*/ 	.word	0x00000000
        /*0010*/ 	.short	0x0005
        /*0012*/ 	.short	0x0020
        /*0014*/ 	.byte	0x00, 0xf5, 0x21, 0x00


	//----- nvinfo : EIATTR_KPARAM_INFO
	.align		4
.L_9:
        /*0018*/ 	.byte	0x04, 0x17
        /*001a*/ 	.short	(.L_11 - .L_10)
.L_10:
        /*001c*/ 	.word	0x00000000
        /*0020*/ 	.short	0x0004
        /*0022*/ 	.short	0x001c
        /*0024*/ 	.byte	0x00, 0xf0, 0x11, 0x00


	//----- nvinfo : EIATTR_KPARAM_INFO
	.align		4
.L_11:
        /*0028*/ 	.byte	0x04, 0x17
        /*002a*/ 	.short	(.L_13 - .L_12)
.L_12:
        /*002c*/ 	.word	0x00000000
        /*0030*/ 	.short	0x0003
        /*0032*/ 	.short	0x0018
        /*0034*/ 	.byte	0x00, 0xf0, 0x11, 0x00


	//----- nvinfo : EIATTR_KPARAM_INFO
	.align		4
.L_13:
        /*0038*/ 	.byte	0x04, 0x17
        /*003a*/ 	.short	(.L_15 - .L_14)
.L_14:
        /*003c*/ 	.word	0x00000000
        /*0040*/ 	.short	0x0002
        /*0042*/ 	.short	0x0010
        /*0044*/ 	.byte	0x00, 0xf5, 0x21, 0x00


	//----- nvinfo : EIATTR_KPARAM_INFO
	.align		4
.L_15:
        /*0048*/ 	.byte	0x04, 0x17
        /*004a*/ 	.short	(.L_17 - .L_16)
.L_16:
        /*004c*/ 	.word	0x00000000
        /*0050*/ 	.short	0x0001
        /*0052*/ 	.short	0x0008
        /*0054*/ 	.byte	0x00, 0xf0, 0x11, 0x00


	//----- nvinfo : EIATTR_KPARAM_INFO
	.align		4
.L_17:
        /*0058*/ 	.byte	0x04, 0x17
        /*005a*/ 	.short	(.L_19 - .L_18)
.L_18:
        /*005c*/ 	.word	0x00000000
        /*0060*/ 	.short	0x0000
        /*0062*/ 	.short	0x0000
        /*0064*/ 	.byte	0x00, 0xf5, 0x21, 0x00


	//----- nvinfo : EIATTR_SPARSE_MMA_MASK
	.align		4
.L_19:
        /*0068*/ 	.byte	0x03, 0x50
        /*006a*/ 	.short	0x0000


	//----- nvinfo : EIATTR_MAXREG_COUNT
	.align		4
        /*006c*/ 	.byte	0x03, 0x1b
        /*006e*/ 	.short	0x00ff


	//----- nvinfo : EIATTR_MERCURY_ISA_VERSION
	.align		4
        /*0070*/ 	.byte	0x03, 0x5f
        /*0072*/ 	.short	0x0101


	//----- nvinfo : EIATTR_INT_WARP_WIDE_INSTR_OFFSETS
	.align		4
        /*0074*/ 	.byte	0x04, 0x31
        /*0076*/ 	.short	(.L_21 - .L_20)


	//   ....[0]....
.L_20:
        /*0078*/ 	.word	0x00000010


	//   ....[1]....
        /*007c*/ 	.word	0x00000280


	//   ....[2]....
        /*0080*/ 	.word	0x00000370


	//----- nvinfo : EIATTR_VRC_CTA_INIT_COUNT
	.align		4
.L_21:
        /*0084*/ 	.byte	0x02, 0x4a
	.zero		1
	.zero		1


	//----- nvinfo : EIATTR_EXIT_INSTR_OFFSETS
	.align		4
        /*0088*/ 	.byte	0x04, 0x1c
        /*008a*/ 	.short	(.L_23 - .L_22)


	//   ....[0]....
.L_22:
        /*008c*/ 	.word	0x00000190


	//   ....[1]....
        /*0090*/ 	.word	0x00000320


	//   ....[2]....
        /*0094*/ 	.word	0x00000430


	//   ....[3]....
        /*0098*/ 	.word	0x00000d40


	//----- nvinfo : EIATTR_CRS_STACK_SIZE
	.align		4
.L_23:
        /*009c*/ 	.byte	0x04, 0x1e
        /*009e*/ 	.short	(.L_25 - .L_24)
.L_24:
        /*00a0*/ 	.word	0x00000000


	//----- nvinfo : EIATTR_CBANK_PARAM_SIZE
	.align		4
.L_25:
        /*00a4*/ 	.byte	0x03, 0x19
        /*00a6*/ 	.short	0x0028


	//----- nvinfo : EIATTR_PARAM_CBANK
	.align		4
        /*00a8*/ 	.byte	0x04, 0x0a
        /*00aa*/ 	.short	(.L_27 - .L_26)
	.align		4
.L_26:
        /*00ac*/ 	.word	index@(.nv.constant0._Z3colPjjS_jjPy)
        /*00b0*/ 	.short	0x0380
        /*00b2*/ 	.short	0x0028


	//----- nvinfo : EIATTR_SW_WAR
	.align		4
.L_27:
        /*00b4*/ 	.byte	0x04, 0x36
        /*00b6*/ 	.short	(.L_29 - .L_28)
.L_28:
        /*00b8*/ 	.word	0x00000008
.L_29:


//--------------------- .nv.callgraph             --------------------------
	.section	.nv.callgraph,"",@"SHT_CUDA_CALLGRAPH"
	.align	4
	.sectionentsize	8
	.align		4
        /*0000*/ 	.word	0x00000000
	.align		4
        /*0004*/ 	.word	0xffffffff
	.align		4
        /*0008*/ 	.word	0x00000000
	.align		4
        /*000c*/ 	.word	0xfffffffe
	.align		4
        /*0010*/ 	.word	0x00000000
	.align		4
        /*0014*/ 	.word	0xfffffffd
	.align		4
        /*0018*/ 	.word	0x00000000
	.align		4
        /*001c*/ 	.word	0xfffffffc


//--------------------- .text._Z3colPjjS_jjPy     --------------------------
	.section	.text._Z3colPjjS_jjPy,"ax",@progbits
	.align	128
        .global         _Z3colPjjS_jjPy
        .type           _Z3colPjjS_jjPy,@function
        .size           _Z3colPjjS_jjPy,(.L_x_11 - _Z3colPjjS_jjPy)
        .other          _Z3colPjjS_jjPy,@"STO_CUDA_ENTRY STV_DEFAULT"
_Z3colPjjS_jjPy:
.text._Z3colPjjS_jjPy:
[----:B------:R-:W-:Y:S01]  /*0000*/  LDC R1, c[0x0][0x37c] ;  /* 0x0000df00ff017b82 */ /* 0x000fe20000000800 */
[----:B------:R-:W-:Y:S01]  /*0010*/  VOTEU.ANY UR4, UPT, PT ;  /* 0x0000000000047886 */ /* 0x000fe200038e0100 */
[----:B------:R-:W0:Y:S01]  /*0020*/  S2R R12, SR_LANEID ;  /* 0x00000000000c7919 */ /* 0x000e220000000000 */
[----:B------:R-:W-:-:S05]  /*0030*/  UPOPC UR6, UR4 ;  /* 0x00000004000672bf */ /* 0x000fca0008000000 */
[----:B------:R-:W1:Y:S01]  /*0040*/  LDC.64 R6, c[0x0][0x3a0] ;  /* 0x0000e800ff067b82 */ /* 0x000e620000000a00 */
[----:B------:R-:W-:Y:S02]  /*0050*/  UFLO.U32 UR5, UR4 ;  /* 0x00000004000572bd */ /* 0x000fe400080e0000 */
[----:B------:R-:W-:Y:S01]  /*0060*/  UIMAD.WIDE.U32 UR6, UR6, 0x1, URZ ;  /* 0x00000001060678a5 */ /* 0x000fe2000f8e00ff */
[----:B------:R-:W-:Y:S01]  /*0070*/  UMOV UR4, URZ ;  /* 0x000000ff00047c82 */ /* 0x000fe20008000000 */
[----:B------:R-:W1:Y:S01]  /*0080*/  LDCU.64 UR8, c[0x0][0x358] ;  /* 0x00006b00ff0877ac */ /* 0x000e620008000a00 */
[----:B------:R-:W2:Y:S02]  /*0090*/  S2R R0, SR_TID.X ;  /* 0x0000000000007919 */ /* 0x000ea40000002100 */
[----:B------:R-:W2:Y:S01]  /*00a0*/  LDC R9, c[0x0][0x360] ;  /* 0x0000d800ff097b82 */ /* 0x000ea20000000800 */
[----:B------:R-:W-:Y:S01]  /*00b0*/  IMAD.U32 R11, RZ, RZ, UR7 ;  /* 0x00000007ff0b7e24 */ /* 0x000fe2000f8e00ff */
[----:B------:R-:W-:-:S06]  /*00c0*/  UIADD3 UR4, UPT, UPT, UR7, UR4, URZ ;  /* 0x0000000407047290 */ /* 0x000fcc000fffe0ff */
[----:B------:R-:W3:Y:S01]  /*00d0*/  LDC R4, c[0x0][0x39c] ;  /* 0x0000e700ff047b82 */ /* 0x000ee20000000800 */
[----:B------:R-:W-:Y:S02]  /*00e0*/  IMAD.U32 R11, RZ, RZ, UR4 ;  /* 0x00000004ff0b7e24 */ /* 0x000fe4000f8e00ff */
[----:B------:R-:W-:Y:S02]  /*00f0*/  HFMA2 R5, -RZ, RZ, 0, 0 ;  /* 0x00000000ff057431 */ /* 0x000fe400000001ff */
[----:B------:R-:W-:-:S03]  /*0100*/  IMAD.U32 R10, RZ, RZ, UR6 ;  /* 0x00000006ff0a7e24 */ /* 0x000fc6000f8e00ff */
[----:B------:R-:W2:Y:S01]  /*0110*/  S2UR UR4, SR_CTAID.X ;  /* 0x00000000000479c3 */ /* 0x000ea20000002500 */
[----:B0-----:R-:W-:-:S13]  /*0120*/  ISETP.EQ.U32.AND P0, PT, R12, UR5, PT ;  /* 0x000000050c007c0c */ /* 0x001fda000bf02070 */
[----:B-1----:R0:W-:Y:S01]  /*0130*/  @P0 REDG.E.ADD.64.STRONG.GPU desc[UR8][R6.64], R10 ;  /* 0x0000000a0600098e */ /* 0x0021e2000c12e508 */
[----:B--2---:R-:W-:-:S04]  /*0140*/  IMAD R9, R9, UR4, R0 ;  /* 0x0000000409097c24 */ /* 0x004fc8000f8e0200 */
[----:B---3--:R-:W-:-:S04]  /*0150*/  IMAD.WIDE.U32 R2, R9, R4, R4 ;  /* 0x0000000409027225 */ /* 0x008fc800078e0004 */
[----:B------:R-:W-:-:S03]  /*0160*/  IMAD.WIDE.U32 R8, R9, R4, RZ ;  /* 0x0000000409087225 */ /* 0x000fc600078e00ff */
[----:B------:R-:W-:-:S04]  /*0170*/  ISETP.GE.U32.AND P0, PT, R8, R2, PT ;  /* 0x000000020800720c */ /* 0x000fc80003f06070 */
[----:B------:R-:W-:-:S13]  /*0180*/  ISETP.GE.U32.AND.EX P0, PT, R9, R3, PT, P0 ;  /* 0x000000030900720c */ /* 0x000fda0003f06100 */
[----:B0-----:R-:W-:Y:S05]  /*0190*/  @P0 EXIT ;  /* 0x000000000000094d */ /* 0x001fea0003800000 */
[----:B------:R-:W0:Y:S01]  /*01a0*/  LDC R10, c[0x0][0x398] ;  /* 0x0000e600ff0a7b82 */ /* 0x000e220000000800 */
[----:B------:R-:W-:Y:S01]  /*01b0*/  IMAD.MOV.U32 R7, RZ, RZ, R8 ;  /* 0x000000ffff077224 */ /* 0x000fe200078e0008 */
[----:B0-----:R-:W-:-:S13]  /*01c0*/  ISETP.NE.AND P0, PT, R10, RZ, PT ;  /* 0x000000ff0a00720c */ /* 0x001fda0003f05270 */
[----:B------:R-:W-:Y:S05]  /*01d0*/  @P0 BRA `(.L_x_0) ;  /* 0x00000000009c0947 */ /* 0x000fea0003800000 */
[C---:B------:R-:W-:Y:S01]  /*01e0*/  LOP3.LUT R0, R4.reuse, 0x3, RZ, 0xc0, !PT ;  /* 0x0000000304007812 */ /* 0x040fe200078ec0ff */
[----:B------:R-:W-:-:S03]  /*01f0*/  VIADD R4, R4, 0xffffffff ;  /* 0xffffffff04047836 */ /* 0x000fc60000000000 */
[----:B------:R-:W-:Y:S02]  /*0200*/  ISETP.NE.U32.AND P0, PT, R0, RZ, PT ;  /* 0x000000ff0000720c */ /* 0x000fe40003f05070 */
[----:B------:R-:W-:Y:S02]  /*0210*/  ISETP.GE.U32.AND P1, PT, R4, 0x3, PT ;  /* 0x000000030400780c */ /* 0x000fe40003f26070 */
[----:B------:R-:W-:-:S13]  /*0220*/  ISETP.NE.AND.EX P0, PT, RZ, RZ, PT, P0 ;  /* 0x000000ffff00720c */ /* 0x000fda0003f05300 */
[----:B------:R-:W-:Y:S05]  /*0230*/  @!P0 BRA `(.L_x_1) ;  /* 0x0000000000388947 */ /* 0x000fea0003800000 */
[----:B------:R-:W0:Y:S01]  /*0240*/  LDC.64 R4, c[0x0][0x380] ;  /* 0x0000e000ff047b82 */ /* 0x000e220000000a00 */
[----:B------:R-:W-:Y:S01]  /*0250*/  IMAD.MOV.U32 R6, RZ, RZ, RZ ;  /* 0x000000ffff067224 */ /* 0x000fe200078e00ff */
[----:B------:R-:W-:-:S04]  /*0260*/  IADD3 R7, P0, PT, R0, R7, RZ ;  /* 0x0000000700077210 */ /* 0x000fc80007f1e0ff */
[----:B------:R-:W-:-:S09]  /*0270*/  IADD3.X R9, PT, PT, R6, R9, RZ, P0, !PT ;  /* 0x0000000906097210 */ /* 0x000fd200007fe4ff */
.L_x_2:
[----:B------:R-:W-:Y:S02]  /*0280*/  VOTEU.ANY UR4, UPT, PT ;  /* 0x0000000000047886 */ /* 0x000fe400038e0100 */
[----:B------:R-:W-:Y:S02]  /*0290*/  UFLO.U32 UR5, UR4 ;  /* 0x00000004000572bd */ /* 0x000fe400080e0000 */
[----:B------:R-:W0:Y:S04]  /*02a0*/  POPC R11, UR4 ;  /* 0x00000004000b7d09 */ /* 0x000e280008000000 */
[----:B------:R-:W-:-:S13]  /*02b0*/  ISETP.EQ.U32.AND P0, PT, R12, UR5, PT ;  /* 0x000000050c007c0c */ /* 0x000fda000bf02070 */
[----:B0-----:R1:W-:Y:S01]  /*02c0*/  @P0 REDG.E.ADD.STRONG.GPU desc[UR8][R4.64], R11 ;  /* 0x0000000b0400098e */ /* 0x0013e2000c12e108 */
[----:B------:R-:W-:-:S04]  /*02d0*/  IADD3 R0, P0, PT, R0, -0x1, RZ ;  /* 0xffffffff00007810 */ /* 0x000fc80007f1e0ff */
[----:B------:R-:W-:Y:S02]  /*02e0*/  IADD3.X R6, PT, PT, R6, -0x1, RZ, P0, !PT ;  /* 0xffffffff06067810 */ /* 0x000fe400007fe4ff */
[----:B------:R-:W-:-:S04]  /*02f0*/  ISETP.NE.U32.AND P0, PT, R0, RZ, PT ;  /* 0x000000ff0000720c */ /* 0x000fc80003f05070 */
[----:B------:R-:W-:-:S13]  /*0300*/  ISETP.NE.AND.EX P0, PT, R6, RZ, PT, P0 ;  /* 0x000000ff0600720c */ /* 0x000fda0003f05300 */
[----:B-1----:R-:W-:Y:S05]  /*0310*/  @P0 BRA `(.L_x_2) ;  /* 0xfffffffc00d80947 */ /* 0x002fea000383ffff */
.L_x_1:
[----:B------:R-:W-:Y:S05]  /*0320*/  @!P1 EXIT ;  /* 0x000000000000994d */ /* 0x000fea0003800000 */
[----:B------:R-:W0:Y:S01]  /*0330*/  S2R R6, SR_LANEID ;  /* 0x0000000000067919 */ /* 0x000e220000000000 */
[----:B------:R-:W1:Y:S01]  /*0340*/  LDC.64 R4, c[0x0][0x380] ;  /* 0x0000e000ff047b82 */ /* 0x000e620000000a00 */
[----:B------:R-:W-:-:S05]  /*0350*/  IADD3 R0, P0, PT, R2, -R7, RZ ;  /* 0x8000000702007210 */ /* 0x000fca0007f1e0ff */
[----:B------:R-:W-:-:S08]  /*0360*/  IMAD.X R2, R3, 0x1, ~R9, P0 ;  /* 0x0000000103027824 */ /* 0x000fd000000e0e09 */
.L_x_3:
[----:B------:R-:W-:Y:S02]  /*0370*/  VOTEU.ANY UR4, UPT, PT ;  /* 0x0000000000047886 */ /* 0x000fe400038e0100 */
[----:B------:R-:W-:Y:S02]  /*0380*/  UFLO.U32 UR5, UR4 ;  /* 0x00000004000572bd */ /* 0x000fe400080e0000 */
[----:B------:R-:W1:Y:S04]  /*0390*/  POPC R3, UR4 ;  /* 0x0000000400037d09 */ /* 0x000e680008000000 */
[----:B0-----:R-:W-:-:S13]  /*03a0*/  ISETP.EQ.U32.AND P0, PT, R6, UR5, PT ;  /* 0x0000000506007c0c */ /* 0x001fda000bf02070 */
[----:B-1----:R0:W-:Y:S04]  /*03b0*/  @P0 REDG.E.ADD.STRONG.GPU desc[UR8][R4.64], R3 ;  /* 0x000000030400098e */ /* 0x0021e8000c12e108 */
[----:B------:R0:W-:Y:S04]  /*03c0*/  @P0 REDG.E.ADD.STRONG.GPU desc[UR8][R4.64], R3 ;  /* 0x000000030400098e */ /* 0x0001e8000c12e108 */
[----:B------:R0:W-:Y:S04]  /*03d0*/  @P0 REDG.E.ADD.STRONG.GPU desc[UR8][R4.64], R3 ;  /* 0x000000030400098e */ /* 0x0001e8000c12e108 */
[----:B------:R0:W-:Y:S01]  /*03e0*/  @P0 REDG.E.ADD.STRONG.GPU desc[UR8][R4.64], R3 ;  /* 0x000000030400098e */ /* 0x0001e2000c12e108 */
[----:B------:R-:W-:-:S04]  /*03f0*/  IADD3 R0, P0, PT, R0, -0x4, RZ ;  /* 0xfffffffc00007810 */ /* 0x000fc80007f1e0ff */
[----:B------:R-:W-:Y:S02]  /*0400*/  IADD3.X R2, PT, PT, R2, -0x1, RZ, P0, !PT ;  /* 0xffffffff02027810 */ /* 0x000fe400007fe4ff */
[----:B------:R-:W-:-:S04]  /*0410*/  ISETP.NE.U32.AND P0, PT, R0, RZ, PT ;  /* 0x000000ff0000720c */ /* 0x000fc80003f05070 */
[----:B------:R-:W-:-:S13]  /*0420*/  ISETP.NE.AND.EX P0, PT, R2, RZ, PT, P0 ;  /* 0x000000ff0200720c */ /* 0x000fda0003f05300 */
[----:B0-----:R-:W-:Y:S05]  /*0430*/  @!P0 EXIT ;  /* 0x000000000000894d */ /* 0x001fea0003800000 */
[----:B------:R-:W-:Y:S05]  /*0440*/  BRA `(.L_x_3) ;  /* 0xfffffffc00c87947 */ /* 0x000fea000383ffff */
.L_x_0:
[----:B------:R-:W0:Y:S01]  /*0450*/  LDCU.64 UR4, c[0x0][0x390] ;  /* 0x00007200ff0477ac */ /* 0x000e220008000a00 */
[C---:B------:R-:W-:Y:S02]  /*0460*/  LOP3.LUT R0, R10.reuse, 0xf, RZ, 0xc0, !PT ;  /* 0x0000000f0a007812 */ /* 0x040fe400078ec0ff */
[C---:B------:R-:W-:Y:S02]  /*0470*/  LOP3.LUT R17, R10.reuse, 0x7, RZ, 0xc0, !PT ;  /* 0x000000070a117812 */ /* 0x040fe400078ec0ff */
[----:B------:R-:W-:Y:S01]  /*0480*/  LOP3.LUT R6, R10, 0xfffffff0, RZ, 0xc0, !PT ;  /* 0xfffffff00a067812 */ /* 0x000fe200078ec0ff */
[----:B------:R-:W-:Y:S01]  /*0490*/  VIADD R0, R0, 0xffffffff ;  /* 0xffffffff00007836 */ /* 0x000fe20000000000 */
[----:B------:R-:W-:-:S04]  /*04a0*/  IADD3 R4, PT, PT, R17, -0x1, RZ ;  /* 0xffffffff11047810 */ /* 0x000fc80007ffe0ff */
[----:B------:R-:W-:Y:S02]  /*04b0*/  ISETP.GE.U32.AND P1, PT, R0, 0x7, PT ;  /* 0x000000070000780c */ /* 0x000fe40003f26070 */
[----:B------:R-:W-:Y:S02]  /*04c0*/  ISETP.GE.U32.AND P2, PT, R4, 0x3, PT ;  /* 0x000000030400780c */ /* 0x000fe40003f46070 */
[----:B------:R-:W-:Y:S01]  /*04d0*/  LOP3.LUT R0, R10, 0x3, RZ, 0xc0, !PT ;  /* 0x000000030a007812 */ /* 0x000fe200078ec0ff */
[----:B0-----:R-:W-:-:S04]  /*04e0*/  UIADD3 UR4, UP0, UPT, UR4, 0x20, URZ ;  /* 0x0000002004047890 */ /* 0x001fc8000ff1e0ff */
[----:B------:R-:W-:-:S12]  /*04f0*/  UIADD3.X UR5, UPT, UPT, URZ, UR5, URZ, UP0, !UPT ;  /* 0x00000005ff057290 */ /* 0x000fd800087fe4ff */
.L_x_9:
[----:B0-----:R-:W0:Y:S01]  /*0500*/  LDC R19, c[0x0][0x398] ;  /* 0x0000e600ff137b82 */ /* 0x001e220000000800 */
[----:B------:R-:W-:Y:S01]  /*0510*/  IMAD.MOV.U32 R8, RZ, RZ, RZ ;  /* 0x000000ffff087224 */ /* 0x000fe200078e00ff */
[----:B------:R-:W-:Y:S02]  /*0520*/  CS2R R10, SRZ ;  /* 0x00000000000a7805 */ /* 0x000fe4000001ff00 */
[----:B0-----:R-:W-:-:S13]  /*0530*/  ISETP.GE.U32.AND P0, PT, R19, 0x10, PT ;  /* 0x000000101300780c */ /* 0x001fda0003f06070 */
[----:B------:R-:W-:Y:S05]  /*0540*/  @!P0 BRA `(.L_x_4) ;  /* 0x0000000000b88947 */ /* 0x000fea0003800000 */
[----:B------:R-:W-:Y:S02]  /*0550*/  HFMA2 R21, -RZ, RZ, 0, 0 ;  /* 0x00000000ff157431 */ /* 0x000fe400000001ff */
[----:B------:R-:W-:Y:S01]  /*0560*/  IMAD.MOV.U32 R8, RZ, RZ, RZ ;  /* 0x000000ffff087224 */ /* 0x000fe200078e00ff */
[----:B------:R-:W-:Y:S01]  /*0570*/  MOV R4, UR4 ;  /* 0x0000000400047c02 */ /* 0x000fe20008000f00 */
[----:B------:R-:W-:Y:S02]  /*0580*/  IMAD.U32 R5, RZ, RZ, UR5 ;  /* 0x00000005ff057e24 */ /* 0x000fe4000f8e00ff */
[----:B------:R-:W-:-:S07]  /*0590*/  IMAD.MOV.U32 R10, RZ, RZ, R6 ;  /* 0x000000ffff0a7224 */ /* 0x000fce00078e0006 */
.L_x_5:
[----:B------:R-:W2:Y:S04]  /*05a0*/  LDG.E R15, desc[UR8][R4.64+-0x20] ;  /* 0xffffe008040f7981 */ /* 0x000ea8000c1e1900 */
[----:B------:R-:W3:Y:S04]  /*05b0*/  LDG.E R23, desc[UR8][R4.64+-0x1c] ;  /* 0xffffe40804177981 */ /* 0x000ee8000c1e1900 */
[----:B------:R-:W4:Y:S04]  /*05c0*/  LDG.E R13, desc[UR8][R4.64+-0x18] ;  /* 0xffffe808040d7981 */ /* 0x000f28000c1e1900 */
[----:B------:R-:W5:Y:S04]  /*05d0*/  LDG.E R12, desc[UR8][R4.64+-0x14] ;  /* 0xffffec08040c7981 */ /* 0x000f68000c1e1900 */
        /* <DEDUP_REMOVED lines=8> */
[----:B------:R-:W5:Y:S01]  /*0660*/  LDG.E R11, desc[UR8][R4.64+0x10] ;  /* 0x00001008040b7981 */ /* 0x000f62000c1e1900 */
[----:B--2---:R-:W-:-:S03]  /*0670*/  IMAD R15, R15, R7, R8 ;  /* 0x000000070f0f7224 */ /* 0x004fc600078e0208 */
[----:B------:R-:W2:Y:S01]  /*0680*/  LDG.E R8, desc[UR8][R4.64+0x14] ;  /* 0x0000140804087981 */ /* 0x000ea2000c1e1900 */
[----:B---3--:R-:W-:-:S03]  /*0690*/  IMAD R23, R23, R7, R15 ;  /* 0x0000000717177224 */ /* 0x008fc600078e020f */
[----:B------:R-:W3:Y:S01]  /*06a0*/  LDG.E R15, desc[UR8][R4.64+0x18] ;  /* 0x00001808040f7981 */ /* 0x000ee2000c1e1900 */
[----:B----4-:R-:W-:-:S03]  /*06b0*/  IMAD R23, R13, R7, R23 ;  /* 0x000000070d177224 */ /* 0x010fc600078e0217 */
[----:B------:R0:W4:Y:S01]  /*06c0*/  LDG.E R13, desc[UR8][R4.64+0x1c] ;  /* 0x00001c08040d7981 */ /* 0x000122000c1e1900 */
[----:B------:R-:W-:Y:S01]  /*06d0*/  IADD3 R10, P0, PT, R10, -0x10, RZ ;  /* 0xfffffff00a0a7810 */ /* 0x000fe20007f1e0ff */
[----:B-----5:R-:W-:-:S03]  /*06e0*/  IMAD R12, R12, R7, R23 ;  /* 0x000000070c0c7224 */ /* 0x020fc600078e0217 */
[----:B------:R-:W-:Y:S01]  /*06f0*/  IADD3.X R21, PT, PT, R21, -0x1, RZ, P0, !PT ;  /* 0xffffffff15157810 */ /* 0x000fe200007fe4ff */
[----:B------:R-:W-:Y:S01]  /*0700*/  IMAD R12, R14, R7, R12 ;  /* 0x000000070e0c7224 */ /* 0x000fe200078e020c */
[----:B------:R-:W-:-:S03]  /*0710*/  ISETP.NE.U32.AND P0, PT, R10, RZ, PT ;  /* 0x000000ff0a00720c */ /* 0x000fc60003f05070 */
[-C--:B------:R-:W-:Y:S01]  /*0720*/  IMAD R12, R16, R7.reuse, R12 ;  /* 0x00000007100c7224 */ /* 0x080fe200078e020c */
[----:B------:R-:W-:Y:S02]  /*0730*/  ISETP.NE.AND.EX P0, PT, R21, RZ, PT, P0 ;  /* 0x000000ff1500720c */ /* 0x000fe40003f05300 */
[----:B0-----:R-:W-:Y:S01]  /*0740*/  IADD3 R4, P3, PT, R4, 0x40, RZ ;  /* 0x0000004004047810 */ /* 0x001fe20007f7e0ff */
[----:B------:R-:W-:-:S04]  /*0750*/  IMAD R12, R18, R7, R12 ;  /* 0x00000007120c7224 */ /* 0x000fc800078e020c */
[-C--:B------:R-:W-:Y:S02]  /*0760*/  IMAD R12, R20, R7.reuse, R12 ;  /* 0x00000007140c7224 */ /* 0x080fe400078e020c */
[----:B------:R-:W-:Y:S02]  /*0770*/  IMAD.X R5, RZ, RZ, R5, P3 ;  /* 0x000000ffff057224 */ /* 0x000fe400018e0605 */
[----:B------:R-:W-:-:S04]  /*0780*/  IMAD R12, R22, R7, R12 ;  /* 0x00000007160c7224 */ /* 0x000fc800078e020c */
[----:B------:R-:W-:-:S04]  /*0790*/  IMAD R12, R24, R7, R12 ;  /* 0x00000007180c7224 */ /* 0x000fc800078e020c */
[----:B------:R-:W-:-:S04]  /*07a0*/  IMAD R12, R26, R7, R12 ;  /* 0x000000071a0c7224 */ /* 0x000fc800078e020c */
[----:B------:R-:W-:-:S04]  /*07b0*/  IMAD R12, R28, R7, R12 ;  /* 0x000000071c0c7224 */ /* 0x000fc800078e020c */
[----:B------:R-:W-:-:S04]  /*07c0*/  IMAD R11, R11, R7, R12 ;  /* 0x000000070b0b7224 */ /* 0x000fc800078e020c */
[----:B--2---:R-:W-:-:S04]  /*07d0*/  IMAD R8, R8, R7, R11 ;  /* 0x0000000708087224 */ /* 0x004fc800078e020b */
[----:B---3--:R-:W-:-:S04]  /*07e0*/  IMAD R8, R15, R7, R8 ;  /* 0x000000070f087224 */ /* 0x008fc800078e0208 */
[----:B----4-:R-:W-:Y:S01]  /*07f0*/  IMAD R8, R13, R7, R8 ;  /* 0x000000070d087224 */ /* 0x010fe200078e0208 */
[----:B------:R-:W-:Y:S06]  /*0800*/  @P0 BRA `(.L_x_5) ;  /* 0xfffffffc00640947 */ /* 0x000fec000383ffff */
[----:B------:R-:W-:Y:S01]  /*0810*/  IMAD.MOV.U32 R10, RZ, RZ, R6 ;  /* 0x000000ffff0a7224 */ /* 0x000fe200078e0006 */
[----:B------:R-:W-:-:S07]  /*0820*/  MOV R11, RZ ;  /* 0x000000ff000b7202 */ /* 0x000fce0000000f00 */
.L_x_4:
[----:B------:R-:W-:-:S13]  /*0830*/  LOP3.LUT P0, RZ, R19, 0xf, RZ, 0xc0, !PT ;  /* 0x0000000f13ff7812 */ /* 0x000fda000780c0ff */
[----:B------:R-:W-:Y:S05]  /*0840*/  @!P0 BRA `(.L_x_6) ;  /* 0x0000000000d08947 */ /* 0x000fea0003800000 */
[----:B------:R-:W-:Y:S01]  /*0850*/  ISETP.NE.AND P0, PT, R17, RZ, PT ;  /* 0x000000ff1100720c */ /* 0x000fe20003f05270 */
[----:B------:R-:W-:-:S12]  /*0860*/  @!P1 BRA `(.L_x_7) ;  /* 0x0000000000549947 */ /* 0x000fd80003800000 */
[----:B------:R-:W0:Y:S02]  /*0870*/  LDCU.64 UR6, c[0x0][0x390] ;  /* 0x00007200ff0677ac */ /* 0x000e240008000a00 */
[----:B0-----:R-:W-:-:S04]  /*0880*/  LEA R4, P3, R10, UR6, 0x2 ;  /* 0x000000060a047c11 */ /* 0x001fc8000f8610ff */
[----:B------:R-:W-:-:S05]  /*0890*/  LEA.HI.X R5, R10, UR7, R11, 0x2, P3 ;  /* 0x000000070a057c11 */ /* 0x000fca00098f140b */
[----:B------:R-:W2:Y:S04]  /*08a0*/  LDG.E R12, desc[UR8][R4.64] ;  /* 0x00000008040c7981 */ /* 0x000ea8000c1e1900 */
[----:B------:R-:W3:Y:S04]  /*08b0*/  LDG.E R13, desc[UR8][R4.64+0x4] ;  /* 0x00000408040d7981 */ /* 0x000ee8000c1e1900 */
[----:B------:R-:W4:Y:S04]  /*08c0*/  LDG.E R14, desc[UR8][R4.64+0x8] ;  /* 0x00000808040e7981 */ /* 0x000f28000c1e1900 */
[----:B------:R-:W5:Y:S04]  /*08d0*/  LDG.E R15, desc[UR8][R4.64+0xc] ;  /* 0x00000c08040f7981 */ /* 0x000f68000c1e1900 */
[----:B------:R-:W5:Y:S04]  /*08e0*/  LDG.E R16, desc[UR8][R4.64+0x10] ;  /* 0x0000100804107981 */ /* 0x000f68000c1e1900 */
[----:B------:R-:W5:Y:S04]  /*08f0*/  LDG.E R18, desc[UR8][R4.64+0x14] ;  /* 0x0000140804127981 */ /* 0x000f68000c1e1900 */
[----:B------:R-:W5:Y:S04]  /*0900*/  LDG.E R19, desc[UR8][R4.64+0x18] ;  /* 0x0000180804137981 */ /* 0x000f68000c1e1900 */
[----:B------:R-:W5:Y:S01]  /*0910*/  LDG.E R20, desc[UR8][R4.64+0x1c] ;  /* 0x00001c0804147981 */ /* 0x000f62000c1e1900 */
[----:B------:R-:W-:-:S05]  /*0920*/  IADD3 R10, P3, PT, R10, 0x8, RZ ;  /* 0x000000080a0a7810 */ /* 0x000fca0007f7e0ff */
[----:B------:R-:W-:Y:S02]  /*0930*/  IMAD.X R11, RZ, RZ, R11, P3 ;  /* 0x000000ffff0b7224 */ /* 0x000fe400018e060b */
[----:B--2---:R-:W-:-:S04]  /*0940*/  IMAD R12, R12, R7, R8 ;  /* 0x000000070c0c7224 */ /* 0x004fc800078e0208 */
[----:B---3--:R-:W-:-:S04]  /*0950*/  IMAD R12, R13, R7, R12 ;  /* 0x000000070d0c7224 */ /* 0x008fc800078e020c */
[----:B----4-:R-:W-:-:S04]  /*0960*/  IMAD R12, R14, R7, R12 ;  /* 0x000000070e0c7224 */ /* 0x010fc800078e020c */
[----:B-----5:R-:W-:-:S04]  /*0970*/  IMAD R12, R15, R7, R12 ;  /* 0x000000070f0c7224 */ /* 0x020fc800078e020c */
[----:B------:R-:W-:-:S04]  /*0980*/  IMAD R12, R16, R7, R12 ;  /* 0x00000007100c7224 */ /* 0x000fc800078e020c */
[----:B------:R-:W-:-:S04]  /*0990*/  IMAD R12, R18, R7, R12 ;  /* 0x00000007120c7224 */ /* 0x000fc800078e020c */
[----:B------:R-:W-:-:S04]  /*09a0*/  IMAD R12, R19, R7, R12 ;  /* 0x00000007130c7224 */ /* 0x000fc800078e020c */
[----:B------:R-:W-:-:S07]  /*09b0*/  IMAD R8, R20, R7, R12 ;  /* 0x0000000714087224 */ /* 0x000fce00078e020c */
.L_x_7:
        /* <DEDUP_REMOVED lines=9> */
[----:B------:R-:W5:Y:S01]  /*0a50*/  LDG.E R15, desc[UR8][R4.64+0xc] ;  /* 0x00000c08040f7981 */ /* 0x000f62000c1e1900 */
[----:B------:R-:W-:-:S05]  /*0a60*/  IADD3 R10, P3, PT, R10, 0x4, RZ ;  /* 0x000000040a0a7810 */ /* 0x000fca0007f7e0ff */
[----:B------:R-:W-:Y:S02]  /*0a70*/  IMAD.X R11, RZ, RZ, R11, P3 ;  /* 0x000000ffff0b7224 */ /* 0x000fe400018e060b */
[----:B--2---:R-:W-:-:S04]  /*0a80*/  IMAD R12, R12, R7, R8 ;  /* 0x000000070c0c7224 */ /* 0x004fc800078e0208 */
[----:B---3--:R-:W-:-:S04]  /*0a90*/  IMAD R12, R13, R7, R12 ;  /* 0x000000070d0c7224 */ /* 0x008fc800078e020c */
[----:B----4-:R-:W-:-:S04]  /*0aa0*/  IMAD R12, R14, R7, R12 ;  /* 0x000000070e0c7224 */ /* 0x010fc800078e020c */
[----:B-----5:R-:W-:-:S07]  /*0ab0*/  IMAD R8, R15, R7, R12 ;  /* 0x000000070f087224 */ /* 0x020fce00078e020c */
.L_x_8:
[----:B------:R-:W-:Y:S05]  /*0ac0*/  @!P0 BRA `(.L_x_6) ;  /* 0x0000000000308947 */ /* 0x000fea0003800000 */
[----:B------:R-:W0:Y:S02]  /*0ad0*/  LDCU.64 UR6, c[0x0][0x390] ;  /* 0x00007200ff0677ac */ /* 0x000e240008000a00 */
[----:B0-----:R-:W-:-:S04]  /*0ae0*/  LEA R4, P0, R10, UR6, 0x2 ;  /* 0x000000060a047c11 */ /* 0x001fc8000f8010ff */
[----:B------:R-:W-:-:S05]  /*0af0*/  LEA.HI.X R5, R10, UR7, R11, 0x2, P0 ;  /* 0x000000070a057c11 */ /* 0x000fca00080f140b */
[----:B------:R-:W2:Y:S01]  /*0b00*/  LDG.E R10, desc[UR8][R4.64] ;  /* 0x00000008040a7981 */ /* 0x000ea2000c1e1900 */
[----:B------:R-:W-:Y:S01]  /*0b10*/  ISETP.NE.AND P0, PT, R0, 0x1, PT ;  /* 0x000000010000780c */ /* 0x000fe20003f05270 */
[----:B--2---:R-:W-:-:S12]  /*0b20*/  IMAD R8, R10, R7, R8 ;  /* 0x000000070a087224 */ /* 0x004fd800078e0208 */
[----:B------:R-:W-:Y:S05]  /*0b30*/  @!P0 BRA `(.L_x_6) ;  /* 0x0000000000148947 */ /* 0x000fea0003800000 */
[----:B------:R-:W-:Y:S01]  /*0b40*/  ISETP.NE.AND P0, PT, R0, 0x2, PT ;  /* 0x000000020000780c */ /* 0x000fe20003f05270 */
[----:B------:R-:W2:-:S12]  /*0b50*/  LDG.E R10, desc[UR8][R4.64+0x4] ;  /* 0x00000408040a7981 */ /* 0x000e98000c1e1900 */
[----:B------:R-:W3:Y:S01]  /*0b60*/  @P0 LDG.E R11, desc[UR8][R4.64+0x8] ;  /* 0x00000808040b0981 */ /* 0x000ee2000c1e1900 */
[----:B--2---:R-:W-:-:S04]  /*0b70*/  IMAD R8, R10, R7, R8 ;  /* 0x000000070a087224 */ /* 0x004fc800078e0208 */
[----:B---3--:R-:W-:-:S07]  /*0b80*/  @P0 IMAD R8, R11, R7, R8 ;  /* 0x000000070b080224 */ /* 0x008fce00078e0208 */
.L_x_6:
[----:B------:R-:W0:Y:S01]  /*0b90*/  LDCU UR6, c[0x0][0x388] ;  /* 0x00007100ff0677ac */ /* 0x000e220008000800 */
[----:B------:R-:W-:Y:S01]  /*0ba0*/  HFMA2 R13, -RZ, RZ, 0, 5.9604644775390625e-08 ;  /* 0x00000001ff0d7431 */ /* 0x000fe200000001ff */
[----:B0-----:R-:W0:Y:S01]  /*0bb0*/  I2F.U32.RP R10, UR6 ;  /* 0x00000006000a7d06 */ /* 0x001e220008209000 */
[----:B------:R-:W-:-:S07]  /*0bc0*/  ISETP.NE.U32.AND P3, PT, RZ, UR6, PT ;  /* 0x00000006ff007c0c */ /* 0x000fce000bf65070 */
[----:B0-----:R-:W0:Y:S02]  /*0bd0*/  MUFU.RCP R10, R10 ;  /* 0x0000000a000a7308 */ /* 0x001e240000001000 */
[----:B0-----:R-:W-:-:S06]  /*0be0*/  IADD3 R4, PT, PT, R10, 0xffffffe, RZ ;  /* 0x0ffffffe0a047810 */ /* 0x001fcc0007ffe0ff */
[----:B------:R0:W1:Y:S02]  /*0bf0*/  F2I.FTZ.U32.TRUNC.NTZ R5, R4 ;  /* 0x0000000400057305 */ /* 0x000064000021f000 */
[----:B0-----:R-:W-:Y:S02]  /*0c00*/  IMAD.MOV.U32 R4, RZ, RZ, RZ ;  /* 0x000000ffff047224 */ /* 0x001fe400078e00ff */
[----:B-1----:R-:W-:-:S04]  /*0c10*/  IMAD.MOV R11, RZ, RZ, -R5 ;  /* 0x000000ffff0b7224 */ /* 0x002fc800078e0a05 */
[----:B------:R-:W-:-:S04]  /*0c20*/  IMAD R11, R11, UR6, RZ ;  /* 0x000000060b0b7c24 */ /* 0x000fc8000f8e02ff */
[----:B------:R-:W-:-:S06]  /*0c30*/  IMAD.HI.U32 R5, R5, R11, R4 ;  /* 0x0000000b05057227 */ /* 0x000fcc00078e0004 */
[----:B------:R-:W-:-:S05]  /*0c40*/  IMAD.HI.U32 R5, R5, R8, RZ ;  /* 0x0000000805057227 */ /* 0x000fca00078e00ff */
[----:B------:R-:W-:-:S05]  /*0c50*/  IADD3 R5, PT, PT, -R5, RZ, RZ ;  /* 0x000000ff05057210 */ /* 0x000fca0007ffe1ff */
[----:B------:R-:W-:Y:S02]  /*0c60*/  IMAD R11, R5, UR6, R8 ;  /* 0x00000006050b7c24 */ /* 0x000fe4000f8e0208 */
[----:B------:R-:W0:Y:S03]  /*0c70*/  LDC.64 R4, c[0x0][0x380] ;  /* 0x0000e000ff047b82 */ /* 0x000e260000000a00 */
[----:B------:R-:W-:-:S13]  /*0c80*/  ISETP.GE.U32.AND P0, PT, R11, UR6, PT ;  /* 0x000000060b007c0c */ /* 0x000fda000bf06070 */
[----:B------:R-:W-:-:S05]  /*0c90*/  @P0 VIADD R11, R11, -UR6 ;  /* 0x800000060b0b0c36 */ /* 0x000fca0008000000 */
[----:B------:R-:W-:-:S13]  /*0ca0*/  ISETP.GE.U32.AND P0, PT, R11, UR6, PT ;  /* 0x000000060b007c0c */ /* 0x000fda000bf06070 */
[----:B------:R-:W-:Y:S01]  /*0cb0*/  @P0 VIADD R11, R11, -UR6 ;  /* 0x800000060b0b0c36 */ /* 0x000fe20008000000 */
[----:B------:R-:W-:Y:S02]  /*0cc0*/  IADD3 R7, P0, PT, R7, 0x1, RZ ;  /* 0x0000000107077810 */ /* 0x000fe40007f1e0ff */
[----:B------:R-:W-:-:S03]  /*0cd0*/  @!P3 LOP3.LUT R11, RZ, UR6, RZ, 0x33, !PT ;  /* 0x00000006ff0bbc12 */ /* 0x000fc6000f8e33ff */
[----:B------:R-:W-:Y:S01]  /*0ce0*/  IMAD.X R9, RZ, RZ, R9, P0 ;  /* 0x000000ffff097224 */ /* 0x000fe200000e0609 */
[----:B------:R-:W-:Y:S01]  /*0cf0*/  ISETP.NE.U32.AND P0, PT, R7, R2, PT ;  /* 0x000000020700720c */ /* 0x000fe20003f05070 */
[----:B0-----:R-:W-:-:S03]  /*0d00*/  IMAD.WIDE.U32 R4, R11, 0x4, R4 ;  /* 0x000000040b047825 */ /* 0x001fc600078e0004 */
[----:B------:R-:W-:Y:S02]  /*0d10*/  ISETP.NE.AND.EX P0, PT, R9, R3, PT, P0 ;  /* 0x000000030900720c */ /* 0x000fe40003f05300 */
[----:B------:R0:W-:Y:S11]  /*0d20*/  REDG.E.ADD.STRONG.GPU desc[UR8][R4.64], R13 ;  /* 0x0000000d0400798e */ /* 0x0001f6000c12e108 */
[----:B------:R-:W-:Y:S05]  /*0d30*/  @P0 BRA `(.L_x_9) ;  /* 0xfffffff400f00947 */ /* 0x000fea000383ffff */
[----:B------:R-:W-:Y:S05]  /*0d40*/  EXIT ;  /* 0x000000000000794d */ /* 0x000fea0003800000 */
.L_x_10:
[----:B------:R-:W-:-:S00]  /*0d50*/  BRA `(.L_x_10) ;  /* 0xfffffffc00fc7947 */ /* 0x000fc0000383ffff */
[----:B------:R-:W-:-:S00]  /*0d60*/  NOP ;  /* 0x0000000000007918 */ /* 0x000fc00000000000 */
        /* <DEDUP_REMOVED lines=9> */
.L_x_11:


//--------------------- .nv.shared.reserved.0     --------------------------
	.section	.nv.shared.reserved.0,"aw",@nobits
	.weak		__nv_reservedSMEM_offset_0_alias
	.size		__nv_reservedSMEM_offset_0_alias, 0, 64
	.other		__nv_reservedSMEM_offset_0_alias,@"STO_CUDA_RESERVED_SHARED STV_DEFAULT"
__nv_reservedSMEM_offset_0_alias:
	.zero		0
	.zero		64


//--------------------- .nv.constant0._Z3colPjjS_jjPy --------------------------
	.section	.nv.constant0._Z3colPjjS_jjPy,"a",@progbits
	.sectionflags	@""
	.align	4
.nv.constant0._Z3colPjjS_jjPy:
	.zero		936


//--------------------- SYMBOLS --------------------------

	.type		.nv.reservedSmem.offset0,@object
	.size		.nv.reservedSmem.offset0,0x4
